//
// Generated by NVIDIA NVVM Compiler
//
// Compiler Build ID: CL-36424714
// Cuda compilation tools, release 13.0, V13.0.88
// Based on NVVM 20.0.0
//

.version 9.0
.target sm_100
.address_size 64

	// .globl	_Z6KernelPdS_ii

.visible .entry _Z6KernelPdS_ii(
	.param .u64 .ptr .align 1 _Z6KernelPdS_ii_param_0,
	.param .u64 .ptr .align 1 _Z6KernelPdS_ii_param_1,
	.param .u32 _Z6KernelPdS_ii_param_2,
	.param .u32 _Z6KernelPdS_ii_param_3
)
{
	.reg .pred 	%p<11>;
	.reg .b32 	%r<56>;
	.reg .b64 	%rd<18>;
	.reg .b64 	%fd<241>;

	ld.param.u64 	%rd6, [_Z6KernelPdS_ii_param_0];
	ld.param.u64 	%rd5, [_Z6KernelPdS_ii_param_1];
	ld.param.u32 	%r18, [_Z6KernelPdS_ii_param_2];
	ld.param.u32 	%r19, [_Z6KernelPdS_ii_param_3];
	cvta.to.global.u64 	%rd1, %rd6;
	mov.u32 	%r20, %tid.x;
	mov.u32 	%r21, %ntid.x;
	mov.u32 	%r22, %ctaid.x;
	mad.lo.s32 	%r1, %r21, %r22, %r20;
	setp.ge.s32 	%p1, %r1, %r18;
	@%p1 bra 	$L__BB0_15;
	setp.lt.s32 	%p2, %r18, 1;
	mov.f64 	%fd240, 0d0000000000000000;
	@%p2 bra 	$L__BB0_14;
	mov.f64 	%fd21, 0dBEA5EE4B2791A626;
	mul.rn.f64 	%fd22, %fd21, %fd21;
	fma.rn.f64 	%fd23, %fd22, 0d3DE5DB65F9785EBA, 0dBE5AE5F12CB0D246;
	fma.rn.f64 	%fd24, %fd23, %fd22, 0d3EC71DE369ACE392;
	fma.rn.f64 	%fd25, %fd24, %fd22, 0dBF2A01A019DB62A1;
	fma.rn.f64 	%fd26, %fd25, %fd22, 0d3F81111111110818;
	fma.rn.f64 	%fd27, %fd26, %fd22, 0dBFC5555555555554;
	fma.rn.f64 	%fd28, %fd27, %fd22, 0d0000000000000000;
	fma.rn.f64 	%fd29, %fd28, 0dBEA5EE4B2791A626, 0dBEA5EE4B2791A626;
	mov.f64 	%fd240, 0d0000000000000000;
	sub.f64 	%fd1, %fd240, %fd29;
	cvt.rn.f64.s32 	%fd2, %r19;
	and.b32  	%r2, %r18, 15;
	setp.lt.u32 	%p3, %r18, 16;
	mov.b32 	%r52, 0;
	@%p3 bra 	$L__BB0_5;
	and.b32  	%r52, %r18, 2147483632;
	mov.b32 	%r50, 0;
	mov.f64 	%fd231, 0d0000000000000000;
	mov.f64 	%fd240, %fd231;
$L__BB0_4:
	.pragma "nounroll";
	mul.f64 	%fd31, %fd1, %fd231;
	mul.wide.u32 	%rd7, %r50, 8;
	add.s64 	%rd8, %rd1, %rd7;
	ld.global.f64 	%fd32, [%rd8];
	mul.f64 	%fd33, %fd31, %fd32;
	mul.f64 	%fd34, %fd33, %fd2;
	mul.f64 	%fd35, %fd34, 0d3F847AE147AE147B;
	fma.rn.f64 	%fd36, %fd35, 0d3F847AE147AE147B, %fd240;
	add.s32 	%r25, %r50, 1;
	cvt.rn.f64.u32 	%fd37, %r25;
	mul.f64 	%fd38, %fd1, %fd37;
	ld.global.f64 	%fd39, [%rd8+8];
	mul.f64 	%fd40, %fd38, %fd39;
	mul.f64 	%fd41, %fd40, %fd2;
	mul.f64 	%fd42, %fd41, 0d3F847AE147AE147B;
	fma.rn.f64 	%fd43, %fd42, 0d3F847AE147AE147B, %fd36;
	add.s32 	%r26, %r50, 2;
	cvt.rn.f64.u32 	%fd44, %r26;
	mul.f64 	%fd45, %fd1, %fd44;
	ld.global.f64 	%fd46, [%rd8+16];
	mul.f64 	%fd47, %fd45, %fd46;
	mul.f64 	%fd48, %fd47, %fd2;
	mul.f64 	%fd49, %fd48, 0d3F847AE147AE147B;
	fma.rn.f64 	%fd50, %fd49, 0d3F847AE147AE147B, %fd43;
	add.s32 	%r27, %r50, 3;
	cvt.rn.f64.u32 	%fd51, %r27;
	mul.f64 	%fd52, %fd1, %fd51;
	ld.global.f64 	%fd53, [%rd8+24];
	mul.f64 	%fd54, %fd52, %fd53;
	mul.f64 	%fd55, %fd54, %fd2;
	mul.f64 	%fd56, %fd55, 0d3F847AE147AE147B;
	fma.rn.f64 	%fd57, %fd56, 0d3F847AE147AE147B, %fd50;
	add.s32 	%r28, %r50, 4;
	cvt.rn.f64.u32 	%fd58, %r28;
	mul.f64 	%fd59, %fd1, %fd58;
	ld.global.f64 	%fd60, [%rd8+32];
	mul.f64 	%fd61, %fd59, %fd60;
	mul.f64 	%fd62, %fd61, %fd2;
	mul.f64 	%fd63, %fd62, 0d3F847AE147AE147B;
	fma.rn.f64 	%fd64, %fd63, 0d3F847AE147AE147B, %fd57;
	add.s32 	%r29, %r50, 5;
	cvt.rn.f64.u32 	%fd65, %r29;
	mul.f64 	%fd66, %fd1, %fd65;
	ld.global.f64 	%fd67, [%rd8+40];
	mul.f64 	%fd68, %fd66, %fd67;
	mul.f64 	%fd69, %fd68, %fd2;
	mul.f64 	%fd70, %fd69, 0d3F847AE147AE147B;
	fma.rn.f64 	%fd71, %fd70, 0d3F847AE147AE147B, %fd64;
	add.s32 	%r30, %r50, 6;
	cvt.rn.f64.u32 	%fd72, %r30;
	mul.f64 	%fd73, %fd1, %fd72;
	ld.global.f64 	%fd74, [%rd8+48];
	mul.f64 	%fd75, %fd73, %fd74;
	mul.f64 	%fd76, %fd75, %fd2;
	mul.f64 	%fd77, %fd76, 0d3F847AE147AE147B;
	fma.rn.f64 	%fd78, %fd77, 0d3F847AE147AE147B, %fd71;
	add.s32 	%r31, %r50, 7;
	cvt.rn.f64.u32 	%fd79, %r31;
	mul.f64 	%fd80, %fd1, %fd79;
	ld.global.f64 	%fd81, [%rd8+56];
	mul.f64 	%fd82, %fd80, %fd81;
	mul.f64 	%fd83, %fd82, %fd2;
	mul.f64 	%fd84, %fd83, 0d3F847AE147AE147B;
	fma.rn.f64 	%fd85, %fd84, 0d3F847AE147AE147B, %fd78;
	add.s32 	%r32, %r50, 8;
	cvt.rn.f64.u32 	%fd86, %r32;
	mul.f64 	%fd87, %fd1, %fd86;
	ld.global.f64 	%fd88, [%rd8+64];
	mul.f64 	%fd89, %fd87, %fd88;
	mul.f64 	%fd90, %fd89, %fd2;
	mul.f64 	%fd91, %fd90, 0d3F847AE147AE147B;
	fma.rn.f64 	%fd92, %fd91, 0d3F847AE147AE147B, %fd85;
	add.s32 	%r33, %r50, 9;
	cvt.rn.f64.u32 	%fd93, %r33;
	mul.f64 	%fd94, %fd1, %fd93;
	ld.global.f64 	%fd95, [%rd8+72];
	mul.f64 	%fd96, %fd94, %fd95;
	mul.f64 	%fd97, %fd96, %fd2;
	mul.f64 	%fd98, %fd97, 0d3F847AE147AE147B;
	fma.rn.f64 	%fd99, %fd98, 0d3F847AE147AE147B, %fd92;
	add.s32 	%r34, %r50, 10;
	cvt.rn.f64.u32 	%fd100, %r34;
	mul.f64 	%fd101, %fd1, %fd100;
	ld.global.f64 	%fd102, [%rd8+80];
	mul.f64 	%fd103, %fd101, %fd102;
	mul.f64 	%fd104, %fd103, %fd2;
	mul.f64 	%fd105, %fd104, 0d3F847AE147AE147B;
	fma.rn.f64 	%fd106, %fd105, 0d3F847AE147AE147B, %fd99;
	add.s32 	%r35, %r50, 11;
	cvt.rn.f64.u32 	%fd107, %r35;
	mul.f64 	%fd108, %fd1, %fd107;
	ld.global.f64 	%fd109, [%rd8+88];
	mul.f64 	%fd110, %fd108, %fd109;
	mul.f64 	%fd111, %fd110, %fd2;
	mul.f64 	%fd112, %fd111, 0d3F847AE147AE147B;
	fma.rn.f64 	%fd113, %fd112, 0d3F847AE147AE147B, %fd106;
	add.s32 	%r36, %r50, 12;
	cvt.rn.f64.u32 	%fd114, %r36;
	mul.f64 	%fd115, %fd1, %fd114;
	ld.global.f64 	%fd116, [%rd8+96];
	mul.f64 	%fd117, %fd115, %fd116;
	mul.f64 	%fd118, %fd117, %fd2;
	mul.f64 	%fd119, %fd118, 0d3F847AE147AE147B;
	fma.rn.f64 	%fd120, %fd119, 0d3F847AE147AE147B, %fd113;
	add.s32 	%r37, %r50, 13;
	cvt.rn.f64.u32 	%fd121, %r37;
	mul.f64 	%fd122, %fd1, %fd121;
	ld.global.f64 	%fd123, [%rd8+104];
	mul.f64 	%fd124, %fd122, %fd123;
	mul.f64 	%fd125, %fd124, %fd2;
	mul.f64 	%fd126, %fd125, 0d3F847AE147AE147B;
	fma.rn.f64 	%fd127, %fd126, 0d3F847AE147AE147B, %fd120;
	add.s32 	%r38, %r50, 14;
	cvt.rn.f64.u32 	%fd128, %r38;
	mul.f64 	%fd129, %fd1, %fd128;
	ld.global.f64 	%fd130, [%rd8+112];
	mul.f64 	%fd131, %fd129, %fd130;
	mul.f64 	%fd132, %fd131, %fd2;
	mul.f64 	%fd133, %fd132, 0d3F847AE147AE147B;
	fma.rn.f64 	%fd134, %fd133, 0d3F847AE147AE147B, %fd127;
	add.s32 	%r39, %r50, 15;
	cvt.rn.f64.u32 	%fd135, %r39;
	mul.f64 	%fd136, %fd1, %fd135;
	ld.global.f64 	%fd137, [%rd8+120];
	mul.f64 	%fd138, %fd136, %fd137;
	mul.f64 	%fd139, %fd138, %fd2;
	mul.f64 	%fd140, %fd139, 0d3F847AE147AE147B;
	fma.rn.f64 	%fd240, %fd140, 0d3F847AE147AE147B, %fd134;
	add.f64 	%fd231, %fd231, 0d4030000000000000;
	add.s32 	%r50, %r50, 16;
	setp.ne.s32 	%p4, %r50, %r52;
	@%p4 bra 	$L__BB0_4;
$L__BB0_5:
	setp.eq.s32 	%p5, %r2, 0;
	@%p5 bra 	$L__BB0_14;
	and.b32  	%r7, %r18, 7;
	setp.lt.u32 	%p6, %r2, 8;
	@%p6 bra 	$L__BB0_8;
	cvt.rn.f64.u32 	%fd142, %r52;
	mul.f64 	%fd143, %fd1, %fd142;
	mul.wide.u32 	%rd9, %r52, 8;
	add.s64 	%rd10, %rd1, %rd9;
	ld.global.f64 	%fd144, [%rd10];
	mul.f64 	%fd145, %fd143, %fd144;
	mul.f64 	%fd146, %fd145, %fd2;
	mul.f64 	%fd147, %fd146, 0d3F847AE147AE147B;
	fma.rn.f64 	%fd148, %fd147, 0d3F847AE147AE147B, %fd240;
	add.s32 	%r40, %r52, 1;
	cvt.rn.f64.u32 	%fd149, %r40;
	mul.f64 	%fd150, %fd1, %fd149;
	ld.global.f64 	%fd151, [%rd10+8];
	mul.f64 	%fd152, %fd150, %fd151;
	mul.f64 	%fd153, %fd152, %fd2;
	mul.f64 	%fd154, %fd153, 0d3F847AE147AE147B;
	fma.rn.f64 	%fd155, %fd154, 0d3F847AE147AE147B, %fd148;
	add.s32 	%r41, %r52, 2;
	cvt.rn.f64.u32 	%fd156, %r41;
	mul.f64 	%fd157, %fd1, %fd156;
	ld.global.f64 	%fd158, [%rd10+16];
	mul.f64 	%fd159, %fd157, %fd158;
	mul.f64 	%fd160, %fd159, %fd2;
	mul.f64 	%fd161, %fd160, 0d3F847AE147AE147B;
	fma.rn.f64 	%fd162, %fd161, 0d3F847AE147AE147B, %fd155;
	add.s32 	%r42, %r52, 3;
	cvt.rn.f64.u32 	%fd163, %r42;
	mul.f64 	%fd164, %fd1, %fd163;
	ld.global.f64 	%fd165, [%rd10+24];
	mul.f64 	%fd166, %fd164, %fd165;
	mul.f64 	%fd167, %fd166, %fd2;
	mul.f64 	%fd168, %fd167, 0d3F847AE147AE147B;
	fma.rn.f64 	%fd169, %fd168, 0d3F847AE147AE147B, %fd162;
	add.s32 	%r43, %r52, 4;
	cvt.rn.f64.u32 	%fd170, %r43;
	mul.f64 	%fd171, %fd1, %fd170;
	ld.global.f64 	%fd172, [%rd10+32];
	mul.f64 	%fd173, %fd171, %fd172;
	mul.f64 	%fd174, %fd173, %fd2;
	mul.f64 	%fd175, %fd174, 0d3F847AE147AE147B;
	fma.rn.f64 	%fd176, %fd175, 0d3F847AE147AE147B, %fd169;
	add.s32 	%r44, %r52, 5;
	cvt.rn.f64.u32 	%fd177, %r44;
	mul.f64 	%fd178, %fd1, %fd177;
	ld.global.f64 	%fd179, [%rd10+40];
	mul.f64 	%fd180, %fd178, %fd179;
	mul.f64 	%fd181, %fd180, %fd2;
	mul.f64 	%fd182, %fd181, 0d3F847AE147AE147B;
	fma.rn.f64 	%fd183, %fd182, 0d3F847AE147AE147B, %fd176;
	add.s32 	%r45, %r52, 6;
	cvt.rn.f64.u32 	%fd184, %r45;
	mul.f64 	%fd185, %fd1, %fd184;
	ld.global.f64 	%fd186, [%rd10+48];
	mul.f64 	%fd187, %fd185, %fd186;
	mul.f64 	%fd188, %fd187, %fd2;
	mul.f64 	%fd189, %fd188, 0d3F847AE147AE147B;
	fma.rn.f64 	%fd190, %fd189, 0d3F847AE147AE147B, %fd183;
	add.s32 	%r46, %r52, 7;
	cvt.rn.f64.u32 	%fd191, %r46;
	mul.f64 	%fd192, %fd1, %fd191;
	ld.global.f64 	%fd193, [%rd10+56];
	mul.f64 	%fd194, %fd192, %fd193;
	mul.f64 	%fd195, %fd194, %fd2;
	mul.f64 	%fd196, %fd195, 0d3F847AE147AE147B;
	fma.rn.f64 	%fd240, %fd196, 0d3F847AE147AE147B, %fd190;
	add.s32 	%r52, %r52, 8;
$L__BB0_8:
	setp.eq.s32 	%p7, %r7, 0;
	@%p7 bra 	$L__BB0_14;
	and.b32  	%r10, %r18, 3;
	setp.lt.u32 	%p8, %r7, 4;
	@%p8 bra 	$L__BB0_11;
	cvt.rn.f64.u32 	%fd198, %r52;
	mul.f64 	%fd199, %fd1, %fd198;
	mul.wide.u32 	%rd11, %r52, 8;
	add.s64 	%rd12, %rd1, %rd11;
	ld.global.f64 	%fd200, [%rd12];
	mul.f64 	%fd201, %fd199, %fd200;
	mul.f64 	%fd202, %fd201, %fd2;
	mul.f64 	%fd203, %fd202, 0d3F847AE147AE147B;
	fma.rn.f64 	%fd204, %fd203, 0d3F847AE147AE147B, %fd240;
	add.s32 	%r47, %r52, 1;
	cvt.rn.f64.u32 	%fd205, %r47;
	mul.f64 	%fd206, %fd1, %fd205;
	ld.global.f64 	%fd207, [%rd12+8];
	mul.f64 	%fd208, %fd206, %fd207;
	mul.f64 	%fd209, %fd208, %fd2;
	mul.f64 	%fd210, %fd209, 0d3F847AE147AE147B;
	fma.rn.f64 	%fd211, %fd210, 0d3F847AE147AE147B, %fd204;
	add.s32 	%r48, %r52, 2;
	cvt.rn.f64.u32 	%fd212, %r48;
	mul.f64 	%fd213, %fd1, %fd212;
	ld.global.f64 	%fd214, [%rd12+16];
	mul.f64 	%fd215, %fd213, %fd214;
	mul.f64 	%fd216, %fd215, %fd2;
	mul.f64 	%fd217, %fd216, 0d3F847AE147AE147B;
	fma.rn.f64 	%fd218, %fd217, 0d3F847AE147AE147B, %fd211;
	add.s32 	%r49, %r52, 3;
	cvt.rn.f64.u32 	%fd219, %r49;
	mul.f64 	%fd220, %fd1, %fd219;
	ld.global.f64 	%fd221, [%rd12+24];
	mul.f64 	%fd222, %fd220, %fd221;
	mul.f64 	%fd223, %fd222, %fd2;
	mul.f64 	%fd224, %fd223, 0d3F847AE147AE147B;
	fma.rn.f64 	%fd240, %fd224, 0d3F847AE147AE147B, %fd218;
	add.s32 	%r52, %r52, 4;
$L__BB0_11:
	setp.eq.s32 	%p9, %r10, 0;
	@%p9 bra 	$L__BB0_14;
	mul.wide.u32 	%rd13, %r52, 8;
	add.s64 	%rd17, %rd1, %rd13;
	neg.s32 	%r54, %r10;
$L__BB0_13:
	.pragma "nounroll";
	cvt.rn.f64.u32 	%fd225, %r52;
	mul.f64 	%fd226, %fd1, %fd225;
	ld.global.f64 	%fd227, [%rd17];
	mul.f64 	%fd228, %fd226, %fd227;
	mul.f64 	%fd229, %fd228, %fd2;
	mul.f64 	%fd230, %fd229, 0d3F847AE147AE147B;
	fma.rn.f64 	%fd240, %fd230, 0d3F847AE147AE147B, %fd240;
	add.s32 	%r52, %r52, 1;
	add.s64 	%rd17, %rd17, 8;
	add.s32 	%r54, %r54, 1;
	setp.ne.s32 	%p10, %r54, 0;
	@%p10 bra 	$L__BB0_13;
$L__BB0_14:
	cvta.to.global.u64 	%rd14, %rd5;
	mul.wide.s32 	%rd15, %r1, 8;
	add.s64 	%rd16, %rd14, %rd15;
	st.global.f64 	[%rd16], %fd240;
$L__BB0_15:
	ret;

}


// ===== COMPILED SASS (sm_100) =====

	.target	sm_100

	.elftype	@"ET_EXEC"


//--------------------- .note.nv.tkinfo           --------------------------
	.section	.note.nv.tkinfo,"",@"SHT_NOTE"
	.sectionflags	@"SHF_NOTE_NV_TKINFO"
	.tkinfo
        /*0018*/ 	.word	0x00000002
        /*0030*/ 	.string	""
        /*0030*/ 	.string	"ptxas"
        /*0030*/ 	.string	"Cuda compilation tools, release 13.0, V13.0.88"
        /*0030*/ 	.string	"Build cuda_13.0.r13.0/compiler.36424714_0"
        /*0030*/ 	.string	"-arch sm_100 -m 64 "



//--------------------- .note.nv.cuinfo           --------------------------
	.section	.note.nv.cuinfo,"",@"SHT_NOTE"
	.sectionflags	@"SHF_NOTE_NV_CUINFO"
        /*0018*/ 	.short	0x0002
        /*001a*/ 	.short	0x0064
        /*001c*/ 	.short	0x0082
	.zero		2


//--------------------- .nv.info                  --------------------------
	.section	.nv.info,"",@"SHT_CUDA_INFO"
	.align	4


	//----- nvinfo : EIATTR_REGCOUNT
	.align		4
        /*0000*/ 	.byte	0x04, 0x2f
        /*0002*/ 	.short	(.L_1 - .L_0)
	.align		4
.L_0:
        /*0004*/ 	.word	index@(_Z6KernelPdS_ii)
        /*0008*/ 	.word	0x00000020


	//----- nvinfo : EIATTR_FRAME_SIZE
	.align		4
.L_1:
        /*000c*/ 	.byte	0x04, 0x11
        /*000e*/ 	.short	(.L_3 - .L_2)
	.align		4
.L_2:
        /*0010*/ 	.word	index@(_Z6KernelPdS_ii)
        /*0014*/ 	.word	0x00000000


	//----- nvinfo : EIATTR_MIN_STACK_SIZE
	.align		4
.L_3:
        /*0018*/ 	.byte	0x04, 0x12
        /*001a*/ 	.short	(.L_5 - .L_4)
	.align		4
.L_4:
        /*001c*/ 	.word	index@(_Z6KernelPdS_ii)
        /*0020*/ 	.word	0x00000000
.L_5:


//--------------------- .nv.compat                --------------------------
	.section	.nv.compat,"",@"SHT_CUDA_COMPAT_INFO"
	.align	4
        /*0000*/ 	.byte	0x02, 0x09, 0x00, 0x00, 0x02, 0x02, 0x01, 0x00, 0x02, 0x05, 0x05, 0x00, 0x03, 0x07, 0x01, 0x01
        /*0010*/ 	.byte	0x02, 0x03, 0x00, 0x00, 0x02, 0x06, 0x01, 0x00, 0x04, 0x0b, 0x08, 0x00, 0x01, 0x00, 0x00, 0x00
        /*0020*/ 	.byte	0x00, 0x00, 0x00, 0x00


//--------------------- .nv.info._Z6KernelPdS_ii  --------------------------
	.section	.nv.info._Z6KernelPdS_ii,"",@"SHT_CUDA_INFO"
	.sectionflags	@""
	.align	4


	//----- nvinfo : EIATTR_CUDA_API_VERSION
	.align		4
        /*0000*/ 	.byte	0x04, 0x37
        /*0002*/ 	.short	(.L_7 - .L_6)
.L_6:
        /*0004*/ 	.word	0x00000082


	//----- nvinfo : EIATTR_KPARAM_INFO
	.align		4
.L_7:
        /*0008*/ 	.byte	0x04, 0x17
        /*000a*/ 	.short	(.L_9 - .L_8)
.L_8:
        /*000c*/ 	.word	0x00000000
        /*0010*/ 	.short	0x0003
        /*0012*/ 	.short	0x0014
        /*0014*/ 	.byte	0x00, 0xf0, 0x11, 0x00


	//----- nvinfo : EIATTR_KPARAM_INFO
	.align		4
.L_9:
        /*0018*/ 	.byte	0x04, 0x17
        /*001a*/ 	.short	(.L_11 - .L_10)
.L_10:
        /*001c*/ 	.word	0x00000000
        /*0020*/ 	.short	0x0002
        /*0022*/ 	.short	0x0010
        /*0024*/ 	.byte	0x00, 0xf0, 0x11, 0x00


	//----- nvinfo : EIATTR_KPARAM_INFO
	.align		4
.L_11:
        /*0028*/ 	.byte	0x04, 0x17
        /*002a*/ 	.short	(.L_13 - .L_12)
.L_12:
        /*002c*/ 	.word	0x00000000
        /*0030*/ 	.short	0x0001
        /*0032*/ 	.short	0x0008
        /*0034*/ 	.byte	0x00, 0xf5, 0x21, 0x00


	//----- nvinfo : EIATTR_KPARAM_INFO
	.align		4
.L_13:
        /*0038*/ 	.byte	0x04, 0x17
        /*003a*/ 	.short	(.L_15 - .L_14)
.L_14:
        /*003c*/ 	.word	0x00000000
        /*0040*/ 	.short	0x0000
        /*0042*/ 	.short	0x0000
        /*0044*/ 	.byte	0x00, 0xf5, 0x21, 0x00


	//----- nvinfo : EIATTR_SPARSE_MMA_MASK
	.align		4
.L_15:
        /*0048*/ 	.byte	0x03, 0x50
        /*004a*/ 	.short	0x0000


	//----- nvinfo : EIATTR_MAXREG_COUNT
	.align		4
        /*004c*/ 	.byte	0x03, 0x1b
        /*004e*/ 	.short	0x00ff


	//----- nvinfo : EIATTR_MERCURY_ISA_VERSION
	.align		4
        /*0050*/ 	.byte	0x03, 0x5f
        /*0052*/ 	.short	0x0101


	//----- nvinfo : EIATTR_VRC_CTA_INIT_COUNT
	.align		4
        /*0054*/ 	.byte	0x02, 0x4a
	.zero		1
	.zero		1


	//----- nvinfo : EIATTR_EXIT_INSTR_OFFSETS
	.align		4
        /*0058*/ 	.byte	0x04, 0x1c
        /*005a*/ 	.short	(.L_17 - .L_16)


	//   ....[0]....
.L_16:
        /*005c*/ 	.word	0x00000070


	//   ....[1]....
        /*0060*/ 	.word	0x00001440


	//----- nvinfo : EIATTR_CBANK_PARAM_SIZE
	.align		4
.L_17:
        /*0064*/ 	.byte	0x03, 0x19
        /*0066*/ 	.short	0x0018


	//----- nvinfo : EIATTR_PARAM_CBANK
	.align		4
        /*0068*/ 	.byte	0x04, 0x0a
        /*006a*/ 	.short	(.L_19 - .L_18)
	.align		4
.L_18:
        /*006c*/ 	.word	index@(.nv.constant0._Z6KernelPdS_ii)
        /*0070*/ 	.short	0x0380
        /*0072*/ 	.short	0x0018


	//----- nvinfo : EIATTR_SW_WAR
	.align		4
.L_19:
        /*0074*/ 	.byte	0x04, 0x36
        /*0076*/ 	.short	(.L_21 - .L_20)
.L_20:
        /*0078*/ 	.word	0x00000008
.L_21:


//--------------------- .nv.callgraph             --------------------------
	.section	.nv.callgraph,"",@"SHT_CUDA_CALLGRAPH"
	.align	4
	.sectionentsize	8
	.align		4
        /*0000*/ 	.word	0x00000000
	.align		4
        /*0004*/ 	.word	0xffffffff
	.align		4
        /*0008*/ 	.word	0x00000000
	.align		4
        /*000c*/ 	.word	0xfffffffe
	.align		4
        /*0010*/ 	.word	0x00000000
	.align		4
        /*0014*/ 	.word	0xfffffffd
	.align		4
        /*0018*/ 	.word	0x00000000
	.align		4
        /*001c*/ 	.word	0xfffffffc


//--------------------- .text._Z6KernelPdS_ii     --------------------------
	.section	.text._Z6KernelPdS_ii,"ax",@progbits
	.align	128
        .global         _Z6KernelPdS_ii
        .type           _Z6KernelPdS_ii,@function
        .size           _Z6KernelPdS_ii,(.L_x_7 - _Z6KernelPdS_ii)
        .other          _Z6KernelPdS_ii,@"STO_CUDA_ENTRY STV_DEFAULT"
_Z6KernelPdS_ii:
.text._Z6KernelPdS_ii:
[----:B------:R-:W-:Y:S01]  /*0000*/  LDC R1, c[0x0][0x37c] ;  /* 0x0000df00ff017b82 */ /* 0x000fe20000000800 */
[----:B------:R-:W0:Y:S01]  /*0010*/  S2R R0, SR_TID.X ;  /* 0x0000000000007919 */ /* 0x000e220000002100 */
[----:B------:R-:W0:Y:S01]  /*0020*/  LDCU UR4, c[0x0][0x360] ;  /* 0x00006c00ff0477ac */ /* 0x000e220008000800 */
[----:B------:R-:W0:Y:S01]  /*0030*/  S2R R3, SR_CTAID.X ;  /* 0x0000000000037919 */ /* 0x000e220000002500 */
[----:B------:R-:W1:Y:S01]  /*0040*/  LDCU UR8, c[0x0][0x390] ;  /* 0x00007200ff0877ac */ /* 0x000e620008000800 */
[----:B0-----:R-:W-:-:S05]  /*0050*/  IMAD R0, R3, UR4, R0 ;  /* 0x0000000403007c24 */ /* 0x001fca000f8e0200 */
[----:B-1----:R-:W-:-:S13]  /*0060*/  ISETP.GE.AND P0, PT, R0, UR8, PT ;  /* 0x0000000800007c0c */ /* 0x002fda000bf06270 */
[----:B------:R-:W-:Y:S05]  /*0070*/  @P0 EXIT ;  /* 0x000000000000094d */ /* 0x000fea0003800000 */
[----:B------:R-:W-:Y:S01]  /*0080*/  UISETP.GE.AND UP0, UPT, UR8, 0x1, UPT ;  /* 0x000000010800788c */ /* 0x000fe2000bf06270 */
[----:B------:R-:W-:Y:S01]  /*0090*/  CS2R R12, SRZ ;  /* 0x00000000000c7805 */ /* 0x000fe2000001ff00 */
[----:B------:R-:W0:Y:S07]  /*00a0*/  LDCU.64 UR6, c[0x0][0x358] ;  /* 0x00006b00ff0677ac */ /* 0x000e2e0008000a00 */
[----:B------:R-:W-:Y:S05]  /*00b0*/  BRA.U !UP0, `(.L_x_0) ;  /* 0x0000001108d47547 */ /* 0x000fea000b800000 */
[----:B------:R-:W-:Y:S02]  /*00c0*/  HFMA2 R7, -RZ, RZ, 1.6611328125, -6444 ;  /* 0x3ea5ee4bff077431 */ /* 0x000fe400000001ff */
[----:B------:R-:W-:Y:S01]  /*00d0*/  IMAD.MOV.U32 R6, RZ, RZ, 0x2791a626 ;  /* 0x2791a626ff067424 */ /* 0x000fe200078e00ff */
[----:B------:R-:W-:Y:S01]  /*00e0*/  UMOV UR4, 0x2791a626 ;  /* 0x2791a62600047882 */ /* 0x000fe20000000000 */
[----:B------:R-:W-:Y:S01]  /*00f0*/  UMOV UR5, 0x3ea5ee4b ;  /* 0x3ea5ee4b00057882 */ /* 0x000fe20000000000 */
[----:B------:R-:W-:Y:S01]  /*0100*/  IMAD.MOV.U32 R4, RZ, RZ, 0x2cb0d246 ;  /* 0x2cb0d246ff047424 */ /* 0x000fe200078e00ff */
[----:B------:R-:W-:Y:S01]  /*0110*/  MOV R5, 0x3e5ae5f1 ;  /* 0x3e5ae5f100057802 */ /* 0x000fe20000000f00 */
[----:B------:R-:W-:Y:S01]  /*0120*/  UISETP.GE.U32.AND UP0, UPT, UR8, 0x10, UPT ;  /* 0x000000100800788c */ /* 0x000fe2000bf06070 */
[----:B------:R-:W-:Y:S01]  /*0130*/  CS2R R12, SRZ ;  /* 0x00000000000c7805 */ /* 0x000fe2000001ff00 */
[----:B------:R-:W-:Y:S01]  /*0140*/  DMUL R2, R6, UR4 ;  /* 0x0000000406027c28 */ /* 0x000fe20008000000 */
[----:B------:R-:W-:Y:S01]  /*0150*/  UMOV UR4, 0xf9785eba ;  /* 0xf9785eba00047882 */ /* 0x000fe20000000000 */
[----:B------:R-:W-:-:S06]  /*0160*/  UMOV UR5, 0x3de5db65 ;  /* 0x3de5db6500057882 */ /* 0x000fcc0000000000 */
[----:B------:R-:W-:Y:S01]  /*0170*/  DFMA R4, R2, UR4, -R4 ;  /* 0x0000000402047c2b */ /* 0x000fe20008000804 */
[----:B------:R-:W-:Y:S01]  /*0180*/  UMOV UR4, 0x69ace392 ;  /* 0x69ace39200047882 */ /* 0x000fe20000000000 */
[----:B------:R-:W-:-:S06]  /*0190*/  UMOV UR5, 0x3ec71de3 ;  /* 0x3ec71de300057882 */ /* 0x000fcc0000000000 */
[----:B------:R-:W-:Y:S01]  /*01a0*/  DFMA R4, R2, R4, UR4 ;  /* 0x0000000402047e2b */ /* 0x000fe20008000004 */
[----:B------:R-:W-:Y:S01]  /*01b0*/  UMOV UR4, 0x19db62a1 ;  /* 0x19db62a100047882 */ /* 0x000fe20000000000 */
[----:B------:R-:W-:-:S06]  /*01c0*/  UMOV UR5, 0x3f2a01a0 ;  /* 0x3f2a01a000057882 */ /* 0x000fcc0000000000 */
[----:B------:R-:W-:Y:S01]  /*01d0*/  DFMA R4, R2, R4, -UR4 ;  /* 0x8000000402047e2b */ /* 0x000fe20008000004 */
[----:B------:R-:W-:Y:S01]  /*01e0*/  UMOV UR4, 0x11110818 ;  /* 0x1111081800047882 */ /* 0x000fe20000000000 */
[----:B------:R-:W-:-:S06]  /*01f0*/  UMOV UR5, 0x3f811111 ;  /* 0x3f81111100057882 */ /* 0x000fcc0000000000 */
[----:B------:R-:W-:Y:S01]  /*0200*/  DFMA R4, R2, R4, UR4 ;  /* 0x0000000402047e2b */ /* 0x000fe20008000004 */
[----:B------:R-:W-:Y:S01]  /*0210*/  UMOV UR5, 0x3fc55555 ;  /* 0x3fc5555500057882 */ /* 0x000fe20000000000 */
[----:B------:R-:W-:-:S06]  /*0220*/  UMOV UR4, 0x55555554 ;  /* 0x5555555400047882 */ /* 0x000fcc0000000000 */
[----:B------:R-:W-:Y:S01]  /*0230*/  DFMA R4, R2, R4, -UR4 ;  /* 0x8000000402047e2b */ /* 0x000fe20008000004 */
[----:B------:R-:W1:Y:S01]  /*0240*/  LDCU UR5, c[0x0][0x394] ;  /* 0x00007280ff0577ac */ /* 0x000e620008000800 */
[----:B------:R-:W-:-:S06]  /*0250*/  ULOP3.LUT UR4, UR8, 0xf, URZ, 0xc0, !UPT ;  /* 0x0000000f08047892 */ /* 0x000fcc000f8ec0ff */
[----:B------:R-:W-:Y:S01]  /*0260*/  DFMA R4, R2, R4, RZ ;  /* 0x000000040204722b */ /* 0x000fe200000000ff */
[----:B------:R-:W-:Y:S01]  /*0270*/  UISETP.NE.AND UP1, UPT, UR4, URZ, UPT ;  /* 0x000000ff0400728c */ /* 0x000fe2000bf25270 */
[----:B------:R-:W-:-:S06]  /*0280*/  IMAD.MOV.U32 R3, RZ, RZ, RZ ;  /* 0x000000ffff037224 */ /* 0x000fcc00078e00ff */
[----:B------:R-:W-:Y:S02]  /*0290*/  DFMA R6, R4, -R6, -R6 ;  /* 0x800000060406722b */ /* 0x000fe40000000806 */
[----:B-1----:R-:W1:Y:S06]  /*02a0*/  I2F.F64 R4, UR5 ;  /* 0x0000000500047d12 */ /* 0x002e6c0008201c00 */
[----:B------:R-:W-:Y:S01]  /*02b0*/  DADD R6, RZ, -R6 ;  /* 0x00000000ff067229 */ /* 0x000fe20000000806 */
[----:B------:R-:W-:Y:S10]  /*02c0*/  BRA.U !UP0, `(.L_x_1) ;  /* 0x00000009082c7547 */ /* 0x000ff4000b800000 */
[----:B------:R-:W2:Y:S01]  /*02d0*/  LDC.64 R8, c[0x0][0x380] ;  /* 0x0000e000ff087b82 */ /* 0x000ea20000000a00 */
[----:B------:R-:W-:Y:S01]  /*02e0*/  ULOP3.LUT UR5, UR8, 0x7ffffff0, URZ, 0xc0, !UPT ;  /* 0x7ffffff008057892 */ /* 0x000fe2000f8ec0ff */
[----:B------:R-:W-:Y:S02]  /*02f0*/  MOV R2, RZ ;  /* 0x000000ff00027202 */ /* 0x000fe40000000f00 */
[----:B------:R-:W-:Y:S02]  /*0300*/  CS2R R10, SRZ ;  /* 0x00000000000a7805 */ /* 0x000fe4000001ff00 */
[----:B------:R-:W-:Y:S01]  /*0310*/  CS2R R12, SRZ ;  /* 0x00000000000c7805 */ /* 0x000fe2000001ff00 */
[----:B------:R-:W-:-:S07]  /*0320*/  IMAD.U32 R3, RZ, RZ, UR5 ;  /* 0x00000005ff037e24 */ /* 0x000fce000f8e00ff */
.L_x_2:
[----:B--2---:R-:W-:-:S05]  /*0330*/  IMAD.WIDE.U32 R16, R2, 0x8, R8 ;  /* 0x0000000802107825 */ /* 0x004fca00078e0008 */
[----:B0-----:R-:W2:Y:S04]  /*0340*/  LDG.E.64 R22, desc[UR6][R16.64] ;  /* 0x0000000610167981 */ /* 0x001ea8000c1e1b00 */
[----:B------:R-:W3:Y:S04]  /*0350*/  LDG.E.64 R14, desc[UR6][R16.64+0x8] ;  /* 0x00000806100e7981 */ /* 0x000ee8000c1e1b00 */
[----:B------:R-:W4:Y:S04]  /*0360*/  LDG.E.64 R18, desc[UR6][R16.64+0x10] ;  /* 0x0000100610127981 */ /* 0x000f28000c1e1b00 */
[----:B------:R-:W5:Y:S01]  /*0370*/  LDG.E.64 R24, desc[UR6][R16.64+0x18] ;  /* 0x0000180610187981 */ /* 0x000f62000c1e1b00 */
[----:B------:R-:W-:Y:S01]  /*0380*/  DMUL R20, R6, R10 ;  /* 0x0000000a06147228 */ /* 0x000fe20000000000 */
[C---:B------:R-:W-:Y:S01]  /*0390*/  IADD3 R26, PT, PT, R2.reuse, 0x1, RZ ;  /* 0x00000001021a7810 */ /* 0x040fe20007ffe0ff */
[----:B------:R-:W-:Y:S01]  /*03a0*/  UMOV UR10, 0x47ae147b ;  /* 0x47ae147b000a7882 */ /* 0x000fe20000000000 */
[----:B------:R-:W-:Y:S01]  /*03b0*/  UMOV UR11, 0x3f847ae1 ;  /* 0x3f847ae1000b7882 */ /* 0x000fe20000000000 */
[C---:B------:R-:W-:Y:S01]  /*03c0*/  VIADD R27, R2.reuse, 0x2 ;  /* 0x00000002021b7836 */ /* 0x040fe20000000000 */
[----:B------:R-:W-:-:S03]  /*03d0*/  IADD3 R28, PT, PT, R2, 0x3, RZ ;  /* 0x00000003021c7810 */ /* 0x000fc60007ffe0ff */
[----:B--2---:R-:W-:Y:S01]  /*03e0*/  DMUL R20, R20, R22 ;  /* 0x0000001614147228 */ /* 0x004fe20000000000 */
[----:B------:R-:W0:Y:S02]  /*03f0*/  I2F.F64.U32 R22, R26 ;  /* 0x0000001a00167312 */ /* 0x000e240000201800 */
[----:B0-----:R-:W-:-:S05]  /*0400*/  DMUL R22, R6, R22 ;  /* 0x0000001606167228 */ /* 0x001fca0000000000 */
[----:B-1----:R-:W-:-:S03]  /*0410*/  DMUL R20, R4, R20 ;  /* 0x0000001404147228 */ /* 0x002fc60000000000 */
[----:B---3--:R-:W-:Y:S02]  /*0420*/  DMUL R14, R22, R14 ;  /* 0x0000000e160e7228 */ /* 0x008fe40000000000 */
[----:B------:R-:W2:Y:S03]  /*0430*/  LDG.E.64 R22, desc[UR6][R16.64+0x20] ;  /* 0x0000200610167981 */ /* 0x000ea6000c1e1b00 */
[----:B------:R-:W-:-:S03]  /*0440*/  DMUL R20, R20, UR10 ;  /* 0x0000000a14147c28 */ /* 0x000fc60008000000 */
[----:B------:R-:W-:-:S05]  /*0450*/  DMUL R14, R4, R14 ;  /* 0x0000000e040e7228 */ /* 0x000fca0000000000 */
[----:B------:R-:W-:Y:S02]  /*0460*/  DFMA R12, R20, UR10, R12 ;  /* 0x0000000a140c7c2b */ /* 0x000fe4000800000c */
[----:B------:R-:W0:Y:S01]  /*0470*/  I2F.F64.U32 R20, R27 ;  /* 0x0000001b00147312 */ /* 0x000e220000201800 */
[----:B------:R-:W-:-:S08]  /*0480*/  DMUL R14, R14, UR10 ;  /* 0x0000000a0e0e7c28 */ /* 0x000fd00008000000 */
[----:B------:R-:W-:Y:S02]  /*0490*/  DFMA R12, R14, UR10, R12 ;  /* 0x0000000a0e0c7c2b */ /* 0x000fe4000800000c */
[----:B------:R-:W3:Y:S01]  /*04a0*/  LDG.E.64 R14, desc[UR6][R16.64+0x28] ;  /* 0x00002806100e7981 */ /* 0x000ee2000c1e1b00 */
[----:B0-----:R-:W-:-:S08]  /*04b0*/  DMUL R20, R6, R20 ;  /* 0x0000001406147228 */ /* 0x001fd00000000000 */
[----:B----4-:R-:W-:Y:S01]  /*04c0*/  DMUL R20, R20, R18 ;  /* 0x0000001214147228 */ /* 0x010fe20000000000 */
[----:B------:R-:W4:Y:S07]  /*04d0*/  LDG.E.64 R18, desc[UR6][R16.64+0x30] ;  /* 0x0000300610127981 */ /* 0x000f2e000c1e1b00 */
[----:B------:R-:W-:-:S08]  /*04e0*/  DMUL R20, R4, R20 ;  /* 0x0000001404147228 */ /* 0x000fd00000000000 */
[----:B------:R-:W-:-:S08]  /*04f0*/  DMUL R20, R20, UR10 ;  /* 0x0000000a14147c28 */ /* 0x000fd00008000000 */
[----:B------:R-:W-:Y:S02]  /*0500*/  DFMA R12, R20, UR10, R12 ;  /* 0x0000000a140c7c2b */ /* 0x000fe4000800000c */
[----:B------:R-:W0:Y:S02]  /*0510*/  I2F.F64.U32 R20, R28 ;  /* 0x0000001c00147312 */ /* 0x000e240000201800 */
[----:B0-----:R-:W-:-:S08]  /*0520*/  DMUL R20, R6, R20 ;  /* 0x0000001406147228 */ /* 0x001fd00000000000 */
[----:B-----5:R-:W-:Y:S02]  /*0530*/  DMUL R24, R20, R24 ;  /* 0x0000001814187228 */ /* 0x020fe40000000000 */
[----:B------:R-:W5:Y:S01]  /*0540*/  LDG.E.64 R20, desc[UR6][R16.64+0x38] ;  /* 0x0000380610147981 */ /* 0x000f62000c1e1b00 */
[----:B------:R-:W-:-:S04]  /*0550*/  VIADD R29, R2, 0x4 ;  /* 0x00000004021d7836 */ /* 0x000fc80000000000 */
[----:B------:R-:W0:Y:S01]  /*0560*/  I2F.F64.U32 R26, R29 ;  /* 0x0000001d001a7312 */ /* 0x000e220000201800 */
[----:B------:R-:W-:-:S08]  /*0570*/  DMUL R24, R4, R24 ;  /* 0x0000001804187228 */ /* 0x000fd00000000000 */
[----:B------:R-:W-:Y:S02]  /*0580*/  DMUL R24, R24, UR10 ;  /* 0x0000000a18187c28 */ /* 0x000fe40008000000 */
[----:B0-----:R-:W-:-:S06]  /*0590*/  DMUL R26, R6, R26 ;  /* 0x0000001a061a7228 */ /* 0x001fcc0000000000 */
[----:B------:R-:W-:Y:S01]  /*05a0*/  DFMA R12, R24, UR10, R12 ;  /* 0x0000000a180c7c2b */ /* 0x000fe2000800000c */
[C---:B------:R-:W-:Y:S01]  /*05b0*/  IADD3 R28, PT, PT, R2.reuse, 0x7, RZ ;  /* 0x00000007021c7810 */ /* 0x040fe20007ffe0ff */
[----:B--2---:R-:W-:Y:S01]  /*05c0*/  DMUL R22, R26, R22 ;  /* 0x000000161a167228 */ /* 0x004fe20000000000 */
[C---:B------:R-:W-:Y:S01]  /*05d0*/  IADD3 R26, PT, PT, R2.reuse, 0x5, RZ ;  /* 0x00000005021a7810 */ /* 0x040fe20007ffe0ff */
[----:B------:R-:W-:-:S03]  /*05e0*/  VIADD R27, R2, 0x6 ;  /* 0x00000006021b7836 */ /* 0x000fc60000000000 */
[----:B------:R-:W0:Y:S03]  /*05f0*/  I2F.F64.U32 R24, R26 ;  /* 0x0000001a00187312 */ /* 0x000e260000201800 */
[----:B------:R-:W-:-:S08]  /*0600*/  DMUL R22, R4, R22 ;  /* 0x0000001604167228 */ /* 0x000fd00000000000 */
[----:B------:R-:W-:Y:S02]  /*0610*/  DMUL R22, R22, UR10 ;  /* 0x0000000a16167c28 */ /* 0x000fe40008000000 */
[----:B0-----:R-:W-:-:S06]  /*0620*/  DMUL R24, R6, R24 ;  /* 0x0000001806187228 */ /* 0x001fcc0000000000 */
[----:B------:R-:W-:Y:S02]  /*0630*/  DFMA R12, R22, UR10, R12 ;  /* 0x0000000a160c7c2b */ /* 0x000fe4000800000c */
[----:B------:R-:W2:Y:S01]  /*0640*/  LDG.E.64 R22, desc[UR6][R16.64+0x40] ;  /* 0x0000400610167981 */ /* 0x000ea2000c1e1b00 */
[----:B---3--:R-:W-:Y:S01]  /*0650*/  DMUL R14, R24, R14 ;  /* 0x0000000e180e7228 */ /* 0x008fe20000000000 */
[----:B------:R-:W0:Y:S02]  /*0660*/  I2F.F64.U32 R24, R27 ;  /* 0x0000001b00187312 */ /* 0x000e240000201800 */
[----:B0-----:R-:W-:-:S08]  /*0670*/  DMUL R24, R6, R24 ;  /* 0x0000001806187228 */ /* 0x001fd00000000000 */
[----:B----4-:R-:W-:Y:S02]  /*0680*/  DMUL R18, R24, R18 ;  /* 0x0000001218127228 */ /* 0x010fe40000000000 */
[----:B------:R-:W3:Y:S01]  /*0690*/  LDG.E.64 R24, desc[UR6][R16.64+0x48] ;  /* 0x0000480610187981 */ /* 0x000ee2000c1e1b00 */
[----:B------:R-:W-:-:S05]  /*06a0*/  DMUL R14, R4, R14 ;  /* 0x0000000e040e7228 */ /* 0x000fca0000000000 */
[----:B------:R-:W-:-:S03]  /*06b0*/  DMUL R18, R4, R18 ;  /* 0x0000001204127228 */ /* 0x000fc60000000000 */
[----:B------:R-:W-:-:S05]  /*06c0*/  DMUL R14, R14, UR10 ;  /* 0x0000000a0e0e7c28 */ /* 0x000fca0008000000 */
[----:B------:R-:W-:-:S03]  /*06d0*/  DMUL R18, R18, UR10 ;  /* 0x0000000a12127c28 */ /* 0x000fc60008000000 */
[----:B------:R-:W-:Y:S02]  /*06e0*/  DFMA R12, R14, UR10, R12 ;  /* 0x0000000a0e0c7c2b */ /* 0x000fe4000800000c */
[----:B------:R-:W0:Y:S06]  /*06f0*/  I2F.F64.U32 R14, R28 ;  /* 0x0000001c000e7312 */ /* 0x000e2c0000201800 */
[----:B------:R-:W-:Y:S01]  /*0700*/  DFMA R12, R18, UR10, R12 ;  /* 0x0000000a120c7c2b */ /* 0x000fe2000800000c */
[----:B------:R-:W4:Y:S01]  /*0710*/  LDG.E.64 R18, desc[UR6][R16.64+0x50] ;  /* 0x0000500610127981 */ /* 0x000f22000c1e1b00 */
[----:B0-----:R-:W-:-:S08]  /*0720*/  DMUL R14, R6, R14 ;  /* 0x0000000e060e7228 */ /* 0x001fd00000000000 */
[----:B-----5:R-:W-:Y:S02]  /*0730*/  DMUL R20, R14, R20 ;  /* 0x000000140e147228 */ /* 0x020fe40000000000 */
[----:B------:R-:W5:Y:S01]  /*0740*/  LDG.E.64 R14, desc[UR6][R16.64+0x58] ;  /* 0x00005806100e7981 */ /* 0x000f62000c1e1b00 */
[C---:B------:R-:W-:Y:S01]  /*0750*/  VIADD R29, R2.reuse, 0x8 ;  /* 0x00000008021d7836 */ /* 0x040fe20000000000 */
[----:B------:R-:W-:-:S03]  /*0760*/  IADD3 R28, PT, PT, R2, 0xb, RZ ;  /* 0x0000000b021c7810 */ /* 0x000fc60007ffe0ff */
[----:B------:R-:W0:Y:S01]  /*0770*/  I2F.F64.U32 R26, R29 ;  /* 0x0000001d001a7312 */ /* 0x000e220000201800 */
[----:B------:R-:W-:-:S08]  /*0780*/  DMUL R20, R4, R20 ;  /* 0x0000001404147228 */ /* 0x000fd00000000000 */
[----:B------:R-:W-:Y:S02]  /*0790*/  DMUL R20, R20, UR10 ;  /* 0x0000000a14147c28 */ /* 0x000fe40008000000 */
[----:B0-----:R-:W-:-:S06]  /*07a0*/  DMUL R26, R6, R26 ;  /* 0x0000001a061a7228 */ /* 0x001fcc0000000000 */
[----:B------:R-:W-:Y:S02]  /*07b0*/  DFMA R12, R20, UR10, R12 ;  /* 0x0000000a140c7c2b */ /* 0x000fe4000800000c */
[----:B--2---:R-:W-:Y:S01]  /*07c0*/  DMUL R22, R26, R22 ;  /* 0x000000161a167228 */ /* 0x004fe20000000000 */
[----:B------:R-:W-:-:S06]  /*07d0*/  IADD3 R26, PT, PT, R2, 0x9, RZ ;  /* 0x00000009021a7810 */ /* 0x000fcc0007ffe0ff */
[----:B------:R-:W0:Y:S01]  /*07e0*/  I2F.F64.U32 R26, R26 ;  /* 0x0000001a001a7312 */ /* 0x000e220000201800 */
[----:B------:R-:W-:-:S08]  /*07f0*/  DMUL R22, R4, R22 ;  /* 0x0000001604167228 */ /* 0x000fd00000000000 */
[----:B------:R-:W-:Y:S02]  /*0800*/  DMUL R20, R22, UR10 ;  /* 0x0000000a16147c28 */ /* 0x000fe40008000000 */
[----:B0-----:R-:W-:-:S06]  /*0810*/  DMUL R26, R6, R26 ;  /* 0x0000001a061a7228 */ /* 0x001fcc0000000000 */
[----:B------:R-:W-:Y:S01]  /*0820*/  DFMA R20, R20, UR10, R12 ;  /* 0x0000000a14147c2b */ /* 0x000fe2000800000c */
[----:B------:R-:W2:Y:S01]  /*0830*/  LDG.E.64 R12, desc[UR6][R16.64+0x60] ;  /* 0x00006006100c7981 */ /* 0x000ea2000c1e1b00 */
[----:B---3--:R-:W-:Y:S01]  /*0840*/  DMUL R24, R26, R24 ;  /* 0x000000181a187228 */ /* 0x008fe20000000000 */
[----:B------:R-:W-:-:S04]  /*0850*/  VIADD R27, R2, 0xa ;  /* 0x0000000a021b7836 */ /* 0x000fc80000000000 */
[----:B------:R0:W1:Y:S03]  /*0860*/  I2F.F64.U32 R22, R27 ;  /* 0x0000001b00167312 */ /* 0x0000660000201800 */
[----:B------:R-:W-:Y:S01]  /*0870*/  DMUL R24, R4, R24 ;  /* 0x0000001804187228 */ /* 0x000fe20000000000 */
[----:B0-----:R-:W3:Y:S07]  /*0880*/  LDG.E.64 R26, desc[UR6][R16.64+0x78] ;  /* 0x00007806101a7981 */ /* 0x001eee000c1e1b00 */
[----:B------:R-:W-:-:S08]  /*0890*/  DMUL R24, R24, UR10 ;  /* 0x0000000a18187c28 */ /* 0x000fd00008000000 */
[----:B------:R-:W-:Y:S02]  /*08a0*/  DFMA R20, R24, UR10, R20 ;  /* 0x0000000a18147c2b */ /* 0x000fe40008000014 */
[----:B-1----:R-:W-:Y:S01]  /*08b0*/  DMUL R24, R6, R22 ;  /* 0x0000001606187228 */ /* 0x002fe20000000000 */
[----:B------:R-:W0:Y:S07]  /*08c0*/  I2F.F64.U32 R22, R28 ;  /* 0x0000001c00167312 */ /* 0x000e2e0000201800 */
[----:B----4-:R-:W-:-:S02]  /*08d0*/  DMUL R18, R24, R18 ;  /* 0x0000001218127228 */ /* 0x010fc40000000000 */
[----:B------:R-:W4:Y:S01]  /*08e0*/  LDG.E.64 R24, desc[UR6][R16.64+0x68] ;  /* 0x0000680610187981 */ /* 0x000f22000c1e1b00 */
[----:B0-----:R-:W-:-:S08]  /*08f0*/  DMUL R22, R6, R22 ;  /* 0x0000001606167228 */ /* 0x001fd00000000000 */
[----:B-----5:R-:W-:Y:S01]  /*0900*/  DMUL R22, R22, R14 ;  /* 0x0000000e16167228 */ /* 0x020fe20000000000 */
[----:B------:R0:W5:Y:S01]  /*0910*/  LDG.E.64 R14, desc[UR6][R16.64+0x70] ;  /* 0x00007006100e7981 */ /* 0x000162000c1e1b00 */
[----:B------:R-:W-:-:S06]  /*0920*/  DMUL R18, R4, R18 ;  /* 0x0000001204127228 */ /* 0x000fcc0000000000 */
[----:B------:R-:W-:Y:S02]  /*0930*/  DMUL R22, R4, R22 ;  /* 0x0000001604167228 */ /* 0x000fe40000000000 */
[----:B------:R-:W-:Y:S01]  /*0940*/  DMUL R18, R18, UR10 ;  /* 0x0000000a12127c28 */ /* 0x000fe20008000000 */
[----:B------:R-:W-:-:S07]  /*0950*/  VIADD R28, R2, 0xc ;  /* 0x0000000c021c7836 */ /* 0x000fce0000000000 */
[----:B------:R-:W-:Y:S02]  /*0960*/  DFMA R18, R18, UR10, R20 ;  /* 0x0000000a12127c2b */ /* 0x000fe40008000014 */
[----:B------:R-:W-:Y:S01]  /*0970*/  DMUL R20, R22, UR10 ;  /* 0x0000000a16147c28 */ /* 0x000fe20008000000 */
[----:B------:R-:W1:Y:S01]  /*0980*/  I2F.F64.U32 R22, R28 ;  /* 0x0000001c00167312 */ /* 0x000e620000201800 */
[----:B------:R-:W-:-:S06]  /*0990*/  IADD3 R29, PT, PT, R2, 0xd, RZ ;  /* 0x0000000d021d7810 */ /* 0x000fcc0007ffe0ff */
[----:B------:R-:W-:Y:S02]  /*09a0*/  DFMA R18, R20, UR10, R18 ;  /* 0x0000000a14127c2b */ /* 0x000fe40008000012 */
[----:B------:R-:W0:Y:S01]  /*09b0*/  I2F.F64.U32 R20, R29 ;  /* 0x0000001d00147312 */ /* 0x000e220000201800 */
[C---:B-1----:R-:W-:Y:S02]  /*09c0*/  DMUL R22, R6.reuse, R22 ;  /* 0x0000001606167228 */ /* 0x042fe40000000000 */
[----:B0-----:R-:W-:Y:S02]  /*09d0*/  DMUL R20, R6, R20 ;  /* 0x0000001406147228 */ /* 0x001fe40000000000 */
[----:B------:R-:W-:-:S04]  /*09e0*/  DADD R10, R10, 16 ;  /* 0x403000000a0a7429 */ /* 0x000fc80000000000 */
[----:B--2---:R-:W-:Y:S01]  /*09f0*/  DMUL R12, R22, R12 ;  /* 0x0000000c160c7228 */ /* 0x004fe20000000000 */
[----:B------:R-:W-:-:S04]  /*0a00*/  VIADD R22, R2, 0xe ;  /* 0x0000000e02167836 */ /* 0x000fc80000000000 */
[----:B------:R-:W0:Y:S01]  /*0a10*/  I2F.F64.U32 R16, R22 ;  /* 0x0000001600107312 */ /* 0x000e220000201800 */
[----:B------:R-:W-:Y:S02]  /*0a20*/  IADD3 R23, PT, PT, R2, 0xf, RZ ;  /* 0x0000000f02177810 */ /* 0x000fe40007ffe0ff */
[----:B------:R-:W-:Y:S02]  /*0a30*/  DMUL R12, R4, R12 ;  /* 0x0000000c040c7228 */ /* 0x000fe40000000000 */
[----:B0-----:R-:W-:-:S06]  /*0a40*/  DMUL R16, R6, R16 ;  /* 0x0000001006107228 */ /* 0x001fcc0000000000 */
[----:B------:R-:W-:Y:S02]  /*0a50*/  DMUL R12, R12, UR10 ;  /* 0x0000000a0c0c7c28 */ /* 0x000fe40008000000 */
[----:B----4-:R-:W-:Y:S01]  /*0a60*/  DMUL R24, R20, R24 ;  /* 0x0000001814187228 */ /* 0x010fe20000000000 */
[----:B------:R-:W0:Y:S07]  /*0a70*/  I2F.F64.U32 R20, R23 ;  /* 0x0000001700147312 */ /* 0x000e2e0000201800 */
[----:B------:R-:W-:-:S02]  /*0a80*/  DMUL R24, R4, R24 ;  /* 0x0000001804187228 */ /* 0x000fc40000000000 */
[----:B-----5:R-:W-:Y:S02]  /*0a90*/  DMUL R14, R16, R14 ;  /* 0x0000000e100e7228 */ /* 0x020fe40000000000 */
[----:B0-----:R-:W-:Y:S02]  /*0aa0*/  DMUL R20, R6, R20 ;  /* 0x0000001406147228 */ /* 0x001fe40000000000 */
[----:B------:R-:W-:Y:S02]  /*0ab0*/  DFMA R12, R12, UR10, R18 ;  /* 0x0000000a0c0c7c2b */ /* 0x000fe40008000012 */
[----:B------:R-:W-:Y:S02]  /*0ac0*/  DMUL R24, R24, UR10 ;  /* 0x0000000a18187c28 */ /* 0x000fe40008000000 */
[----:B------:R-:W-:Y:S02]  /*0ad0*/  DMUL R14, R4, R14 ;  /* 0x0000000e040e7228 */ /* 0x000fe40000000000 */
[----:B---3--:R-:W-:Y:S01]  /*0ae0*/  DMUL R20, R20, R26 ;  /* 0x0000001a14147228 */ /* 0x008fe20000000000 */
[----:B------:R-:W-:-:S03]  /*0af0*/  VIADD R2, R2, 0x10 ;  /* 0x0000001002027836 */ /* 0x000fc60000000000 */
[----:B------:R-:W-:Y:S02]  /*0b00*/  DFMA R12, R24, UR10, R12 ;  /* 0x0000000a180c7c2b */ /* 0x000fe4000800000c */
[----:B------:R-:W-:Y:S02]  /*0b10*/  DMUL R14, R14, UR10 ;  /* 0x0000000a0e0e7c28 */ /* 0x000fe40008000000 */
[----:B------:R-:W-:Y:S01]  /*0b20*/  DMUL R20, R4, R20 ;  /* 0x0000001404147228 */ /* 0x000fe20000000000 */
[----:B------:R-:W-:-:S05]  /*0b30*/  ISETP.NE.AND P0, PT, R2, R3, PT ;  /* 0x000000030200720c */ /* 0x000fca0003f05270 */
[----:B------:R-:W-:Y:S02]  /*0b40*/  DFMA R12, R14, UR10, R12 ;  /* 0x0000000a0e0c7c2b */ /* 0x000fe4000800000c */
[----:B------:R-:W-:-:S08]  /*0b50*/  DMUL R20, R20, UR10 ;  /* 0x0000000a14147c28 */ /* 0x000fd00008000000 */
[----:B------:R-:W-:Y:S01]  /*0b60*/  DFMA R12, R20, UR10, R12 ;  /* 0x0000000a140c7c2b */ /* 0x000fe2000800000c */
[----:B------:R-:W-:Y:S10]  /*0b70*/  @P0 BRA `(.L_x_2) ;  /* 0xfffffff400ec0947 */ /* 0x000ff4000383ffff */
.L_x_1:
[----:B------:R-:W-:Y:S05]  /*0b80*/  BRA.U !UP1, `(.L_x_0) ;  /* 0x0000000909207547 */ /* 0x000fea000b800000 */
[----:B------:R-:W-:Y:S02]  /*0b90*/  UISETP.GE.U32.AND UP0, UPT, UR4, 0x8, UPT ;  /* 0x000000080400788c */ /* 0x000fe4000bf06070 */
[----:B------:R-:W-:-:S04]  /*0ba0*/  ULOP3.LUT UR5, UR8, 0x7, URZ, 0xc0, !UPT ;  /* 0x0000000708057892 */ /* 0x000fc8000f8ec0ff */
[----:B------:R-:W-:-:S03]  /*0bb0*/  UISETP.NE.AND UP1, UPT, UR5, URZ, UPT ;  /* 0x000000ff0500728c */ /* 0x000fc6000bf25270 */
[----:B------:R-:W-:Y:S08]  /*0bc0*/  BRA.U !UP0, `(.L_x_3) ;  /* 0x0000000508107547 */ /* 0x000ff0000b800000 */
[----:B------:R-:W2:Y:S02]  /*0bd0*/  LDC.64 R28, c[0x0][0x380] ;  /* 0x0000e000ff1c7b82 */ /* 0x000ea40000000a00 */
[----:B--2---:R-:W-:-:S05]  /*0be0*/  IMAD.WIDE.U32 R28, R3, 0x8, R28 ;  /* 0x00000008031c7825 */ /* 0x004fca00078e001c */
[----:B0-----:R-:W2:Y:S04]  /*0bf0*/  LDG.E.64 R24, desc[UR6][R28.64] ;  /* 0x000000061c187981 */ /* 0x001ea8000c1e1b00 */
[----:B------:R-:W3:Y:S04]  /*0c00*/  LDG.E.64 R22, desc[UR6][R28.64+0x8] ;  /* 0x000008061c167981 */ /* 0x000ee8000c1e1b00 */
[----:B------:R-:W4:Y:S04]  /*0c10*/  LDG.E.64 R20, desc[UR6][R28.64+0x10] ;  /* 0x000010061c147981 */ /* 0x000f28000c1e1b00 */
[----:B------:R-:W5:Y:S04]  /*0c20*/  LDG.E.64 R18, desc[UR6][R28.64+0x18] ;  /* 0x000018061c127981 */ /* 0x000f68000c1e1b00 */
[----:B------:R-:W5:Y:S04]  /*0c30*/  LDG.E.64 R16, desc[UR6][R28.64+0x20] ;  /* 0x000020061c107981 */ /* 0x000f68000c1e1b00 */
[----:B------:R-:W5:Y:S04]  /*0c40*/  LDG.E.64 R14, desc[UR6][R28.64+0x28] ;  /* 0x000028061c0e7981 */ /* 0x000f68000c1e1b00 */
[----:B------:R-:W5:Y:S04]  /*0c50*/  LDG.E.64 R8, desc[UR6][R28.64+0x30] ;  /* 0x000030061c087981 */ /* 0x000f68000c1e1b00 */
[----:B------:R0:W5:Y:S01]  /*0c60*/  LDG.E.64 R10, desc[UR6][R28.64+0x38] ;  /* 0x000038061c0a7981 */ /* 0x000162000c1e1b00 */
[----:B------:R-:W1:Y:S01]  /*0c70*/  I2F.F64.U32 R26, R3 ;  /* 0x00000003001a7312 */ /* 0x000e620000201800 */
[----:B------:R-:W-:Y:S01]  /*0c80*/  UMOV UR10, 0x47ae147b ;  /* 0x47ae147b000a7882 */ /* 0x000fe20000000000 */
[----:B------:R-:W-:Y:S01]  /*0c90*/  UMOV UR11, 0x3f847ae1 ;  /* 0x3f847ae1000b7882 */ /* 0x000fe20000000000 */
[----:B------:R-:W-:-:S02]  /*0ca0*/  IADD3 R2, PT, PT, R3, 0x1, RZ ;  /* 0x0000000103027810 */ /* 0x000fc40007ffe0ff */
[C---:B0-----:R-:W-:Y:S01]  /*0cb0*/  IADD3 R28, PT, PT, R3.reuse, 0x3, RZ ;  /* 0x00000003031c7810 */ /* 0x041fe20007ffe0ff */
[----:B------:R-:W-:Y:S01]  /*0cc0*/  VIADD R29, R3, 0x4 ;  /* 0x00000004031d7836 */ /* 0x000fe20000000000 */
[----:B-1----:R-:W-:-:S08]  /*0cd0*/  DMUL R26, R6, R26 ;  /* 0x0000001a061a7228 */ /* 0x002fd00000000000 */
[----:B--2---:R-:W-:Y:S02]  /*0ce0*/  DMUL R24, R26, R24 ;  /* 0x000000181a187228 */ /* 0x004fe40000000000 */
[----:B------:R0:W1:Y:S06]  /*0cf0*/  I2F.F64.U32 R26, R2 ;  /* 0x00000002001a7312 */ /* 0x00006c0000201800 */
[----:B------:R-:W-:Y:S01]  /*0d00*/  DMUL R24, R4, R24 ;  /* 0x0000001804187228 */ /* 0x000fe20000000000 */
[----:B0-----:R-:W-:-:S07]  /*0d10*/  VIADD R2, R3, 0x2 ;  /* 0x0000000203027836 */ /* 0x001fce0000000000 */
[----:B------:R-:W-:Y:S02]  /*0d20*/  DMUL R24, R24, UR10 ;  /* 0x0000000a18187c28 */ /* 0x000fe40008000000 */
[----:B-1----:R-:W-:-:S06]  /*0d30*/  DMUL R26, R6, R26 ;  /* 0x0000001a061a7228 */ /* 0x002fcc0000000000 */
[----:B------:R-:W-:Y:S01]  /*0d40*/  DFMA R24, R24, UR10, R12 ;  /* 0x0000000a18187c2b */ /* 0x000fe2000800000c */
[----:B------:R0:W1:Y:S01]  /*0d50*/  I2F.F64.U32 R12, R2 ;  /* 0x00000002000c7312 */ /* 0x0000620000201800 */
[----:B---3--:R-:W-:Y:S01]  /*0d60*/  DMUL R22, R26, R22 ;  /* 0x000000161a167228 */ /* 0x008fe20000000000 */
[----:B0-----:R-:W-:-:S07]  /*0d70*/  IADD3 R2, PT, PT, R3, 0x5, RZ ;  /* 0x0000000503027810 */ /* 0x001fce0007ffe0ff */
[----:B------:R-:W-:Y:S02]  /*0d80*/  DMUL R26, R4, R22 ;  /* 0x00000016041a7228 */ /* 0x000fe40000000000 */
[----:B------:R-:W0:Y:S01]  /*0d90*/  I2F.F64.U32 R22, R29 ;  /* 0x0000001d00167312 */ /* 0x000e220000201800 */
[----:B-1----:R-:W-:-:S05]  /*0da0*/  DMUL R12, R6, R12 ;  /* 0x0000000c060c7228 */ /* 0x002fca0000000000 */
[----:B------:R-:W-:-:S03]  /*0db0*/  DMUL R26, R26, UR10 ;  /* 0x0000000a1a1a7c28 */ /* 0x000fc60008000000 */
[----:B----4-:R-:W-:Y:S01]  /*0dc0*/  DMUL R12, R12, R20 ;  /* 0x000000140c0c7228 */ /* 0x010fe20000000000 */
[----:B------:R-:W1:Y:S01]  /*0dd0*/  I2F.F64.U32 R20, R28 ;  /* 0x0000001c00147312 */ /* 0x000e620000201800 */
[----:B0-----:R-:W-:-:S03]  /*0de0*/  DMUL R22, R6, R22 ;  /* 0x0000001606167228 */ /* 0x001fc60000000000 */
[----:B------:R-:W-:Y:S01]  /*0df0*/  DFMA R24, R26, UR10, R24 ;  /* 0x0000000a1a187c2b */ /* 0x000fe20008000018 */
[C---:B------:R-:W-:Y:S02]  /*0e00*/  VIADD R26, R3.reuse, 0x6 ;  /* 0x00000006031a7836 */ /* 0x040fe40000000000 */
[----:B------:R-:W-:Y:S01]  /*0e10*/  DMUL R12, R4, R12 ;  /* 0x0000000c040c7228 */ /* 0x000fe20000000000 */
[C---:B------:R-:W-:Y:S01]  /*0e20*/  IADD3 R27, PT, PT, R3.reuse, 0x7, RZ ;  /* 0x00000007031b7810 */ /* 0x040fe20007ffe0ff */
[----:B------:R-:W-:Y:S01]  /*0e30*/  VIADD R3, R3, 0x8 ;  /* 0x0000000803037836 */ /* 0x000fe20000000000 */
[----:B-----5:R-:W-:Y:S01]  /*0e40*/  DMUL R16, R22, R16 ;  /* 0x0000001016107228 */ /* 0x020fe20000000000 */
[----:B------:R-:W0:Y:S04]  /*0e50*/  I2F.F64.U32 R22, R26 ;  /* 0x0000001a00167312 */ /* 0x000e280000201800 */
[----:B------:R-:W-:-:S02]  /*0e60*/  DMUL R12, R12, UR10 ;  /* 0x0000000a0c0c7c28 */ /* 0x000fc40008000000 */
[----:B-1----:R-:W-:Y:S02]  /*0e70*/  DMUL R20, R6, R20 ;  /* 0x0000001406147228 */ /* 0x002fe40000000000 */
[----:B------:R-:W-:-:S04]  /*0e80*/  DMUL R16, R4, R16 ;  /* 0x0000001004107228 */ /* 0x000fc80000000000 */
[----:B------:R-:W-:Y:S02]  /*0e90*/  DFMA R24, R12, UR10, R24 ;  /* 0x0000000a0c187c2b */ /* 0x000fe40008000018 */
[----:B------:R-:W-:Y:S01]  /*0ea0*/  DMUL R20, R20, R18 ;  /* 0x0000001214147228 */ /* 0x000fe20000000000 */
[----:B------:R-:W1:Y:S01]  /*0eb0*/  I2F.F64.U32 R12, R27 ;  /* 0x0000001b000c7312 */ /* 0x000e620000201800 */
[----:B0-----:R-:W-:Y:S02]  /*0ec0*/  DMUL R22, R6, R22 ;  /* 0x0000001606167228 */ /* 0x001fe40000000000 */
[----:B------:R-:W-:-:S04]  /*0ed0*/  DMUL R16, R16, UR10 ;  /* 0x0000000a10107c28 */ /* 0x000fc80008000000 */
[----:B------:R-:W-:Y:S01]  /*0ee0*/  DMUL R20, R4, R20 ;  /* 0x0000001404147228 */ /* 0x000fe20000000000 */
[----:B------:R-:W0:Y:S01]  /*0ef0*/  I2F.F64.U32 R18, R2 ;  /* 0x0000000200127312 */ /* 0x000e220000201800 */
[----:B------:R-:W-:-:S06]  /*0f00*/  DMUL R8, R22, R8 ;  /* 0x0000000816087228 */ /* 0x000fcc0000000000 */
[----:B------:R-:W-:Y:S02]  /*0f10*/  DMUL R20, R20, UR10 ;  /* 0x0000000a14147c28 */ /* 0x000fe40008000000 */
[----:B-1----:R-:W-:Y:S02]  /*0f20*/  DMUL R12, R6, R12 ;  /* 0x0000000c060c7228 */ /* 0x002fe40000000000 */
[----:B------:R-:W-:Y:S02]  /*0f30*/  DMUL R8, R4, R8 ;  /* 0x0000000804087228 */ /* 0x000fe40000000000 */
[----:B0-----:R-:W-:Y:S02]  /*0f40*/  DMUL R18, R6, R18 ;  /* 0x0000001206127228 */ /* 0x001fe40000000000 */
[----:B------:R-:W-:Y:S02]  /*0f50*/  DFMA R20, R20, UR10, R24 ;  /* 0x0000000a14147c2b */ /* 0x000fe40008000018 */
[----:B------:R-:W-:-:S02]  /*0f60*/  DMUL R10, R12, R10 ;  /* 0x0000000a0c0a7228 */ /* 0x000fc40000000000 */
[----:B------:R-:W-:Y:S02]  /*0f70*/  DMUL R8, R8, UR10 ;  /* 0x0000000a08087c28 */ /* 0x000fe40008000000 */
[----:B------:R-:W-:Y:S02]  /*0f80*/  DMUL R14, R18, R14 ;  /* 0x0000000e120e7228 */ /* 0x000fe40000000000 */
[----:B------:R-:W-:Y:S02]  /*0f90*/  DFMA R16, R16, UR10, R20 ;  /* 0x0000000a10107c2b */ /* 0x000fe40008000014 */
[----:B------:R-:W-:-:S04]  /*0fa0*/  DMUL R10, R4, R10 ;  /* 0x0000000a040a7228 */ /* 0x000fc80000000000 */
[----:B------:R-:W-:-:S04]  /*0fb0*/  DMUL R14, R4, R14 ;  /* 0x0000000e040e7228 */ /* 0x000fc80000000000 */
[----:B------:R-:W-:-:S04]  /*0fc0*/  DMUL R10, R10, UR10 ;  /* 0x0000000a0a0a7c28 */ /* 0x000fc80008000000 */
[----:B------:R-:W-:-:S08]  /*0fd0*/  DMUL R14, R14, UR10 ;  /* 0x0000000a0e0e7c28 */ /* 0x000fd00008000000 */
[----:B------:R-:W-:-:S08]  /*0fe0*/  DFMA R14, R14, UR10, R16 ;  /* 0x0000000a0e0e7c2b */ /* 0x000fd00008000010 */
[----:B------:R-:W-:-:S08]  /*0ff0*/  DFMA R8, R8, UR10, R14 ;  /* 0x0000000a08087c2b */ /* 0x000fd0000800000e */
[----:B------:R-:W-:-:S11]  /*1000*/  DFMA R12, R10, UR10, R8 ;  /* 0x0000000a0a0c7c2b */ /* 0x000fd60008000008 */
.L_x_3:
        /* <DEDUP_REMOVED lines=10> */
[----:B------:R-:W5:Y:S01]  /*10b0*/  LDG.E.64 R8, desc[UR6][R24.64+0x18] ;  /* 0x0000180618087981 */ /* 0x000f62000c1e1b00 */
[----:B------:R0:W1:Y:S01]  /*10c0*/  I2F.F64.U32 R22, R3 ;  /* 0x0000000300167312 */ /* 0x0000620000201800 */
[C---:B------:R-:W-:Y:S01]  /*10d0*/  IADD3 R2, PT, PT, R3.reuse, 0x1, RZ ;  /* 0x0000000103027810 */ /* 0x040fe20007ffe0ff */
[C---:B------:R-:W-:Y:S01]  /*10e0*/  VIADD R26, R3.reuse, 0x2 ;  /* 0x00000002031a7836 */ /* 0x040fe20000000000 */
[----:B------:R-:W-:Y:S01]  /*10f0*/  IADD3 R27, PT, PT, R3, 0x3, RZ ;  /* 0x00000003031b7810 */ /* 0x000fe20007ffe0ff */
[----:B------:R-:W-:Y:S01]  /*1100*/  UMOV UR10, 0x47ae147b ;  /* 0x47ae147b000a7882 */ /* 0x000fe20000000000 */
[----:B------:R-:W-:-:S03]  /*1110*/  UMOV UR11, 0x3f847ae1 ;  /* 0x3f847ae1000b7882 */ /* 0x000fc60000000000 */
[----:B------:R-:W1:Y:S01]  /*1120*/  I2F.F64.U32 R16, R2 ;  /* 0x0000000200107312 */ /* 0x000e620000201800 */
[----:B0-----:R-:W-:Y:S01]  /*1130*/  VIADD R3, R3, 0x4 ;  /* 0x0000000403037836 */ /* 0x001fe20000000000 */
[----:B-1----:R-:W-:-:S06]  /*1140*/  DMUL R22, R6, R22 ;  /* 0x0000001606167228 */ /* 0x002fcc0000000000 */
[----:B------:R-:W0:Y:S01]  /*1150*/  I2F.F64.U32 R18, R26 ;  /* 0x0000001a00127312 */ /* 0x000e220000201800 */
[C---:B------:R-:W-:Y:S02]  /*1160*/  DMUL R16, R6.reuse, R16 ;  /* 0x0000001006107228 */ /* 0x040fe40000000000 */
[----:B0-----:R-:W-:Y:S02]  /*1170*/  DMUL R18, R6, R18 ;  /* 0x0000001206127228 */ /* 0x001fe40000000000 */
[----:B--2---:R-:W-:-:S03]  /*1180*/  DMUL R22, R22, R20 ;  /* 0x0000001416167228 */ /* 0x004fc60000000000 */
[----:B------:R-:W0:Y:S01]  /*1190*/  I2F.F64.U32 R20, R27 ;  /* 0x0000001b00147312 */ /* 0x000e220000201800 */
[----:B---3--:R-:W-:-:S04]  /*11a0*/  DMUL R10, R16, R10 ;  /* 0x0000000a100a7228 */ /* 0x008fc80000000000 */
[----:B------:R-:W-:Y:S02]  /*11b0*/  DMUL R22, R4, R22 ;  /* 0x0000001604167228 */ /* 0x000fe40000000000 */
[----:B----4-:R-:W-:Y:S02]  /*11c0*/  DMUL R14, R18, R14 ;  /* 0x0000000e120e7228 */ /* 0x010fe40000000000 */
[----:B------:R-:W-:-:S04]  /*11d0*/  DMUL R10, R4, R10 ;  /* 0x0000000a040a7228 */ /* 0x000fc80000000000 */
[----:B------:R-:W-:Y:S02]  /*11e0*/  DMUL R22, R22, UR10 ;  /* 0x0000000a16167c28 */ /* 0x000fe40008000000 */
[----:B0-----:R-:W-:Y:S02]  /*11f0*/  DMUL R20, R6, R20 ;  /* 0x0000001406147228 */ /* 0x001fe40000000000 */
[----:B------:R-:W-:Y:S02]  /*1200*/  DMUL R14, R4, R14 ;  /* 0x0000000e040e7228 */ /* 0x000fe40000000000 */
[----:B------:R-:W-:Y:S02]  /*1210*/  DMUL R10, R10, UR10 ;  /* 0x0000000a0a0a7c28 */ /* 0x000fe40008000000 */
[----:B------:R-:W-:Y:S02]  /*1220*/  DFMA R22, R22, UR10, R12 ;  /* 0x0000000a16167c2b */ /* 0x000fe4000800000c */
[----:B-----5:R-:W-:-:S02]  /*1230*/  DMUL R8, R20, R8 ;  /* 0x0000000814087228 */ /* 0x020fc40000000000 */
[----:B------:R-:W-:-:S04]  /*1240*/  DMUL R14, R14, UR10 ;  /* 0x0000000a0e0e7c28 */ /* 0x000fc80008000000 */
[----:B------:R-:W-:Y:S02]  /*1250*/  DFMA R10, R10, UR10, R22 ;  /* 0x0000000a0a0a7c2b */ /* 0x000fe40008000016 */
[----:B------:R-:W-:-:S06]  /*1260*/  DMUL R8, R4, R8 ;  /* 0x0000000804087228 */ /* 0x000fcc0000000000 */
[----:B------:R-:W-:Y:S02]  /*1270*/  DFMA R10, R14, UR10, R10 ;  /* 0x0000000a0e0a7c2b */ /* 0x000fe4000800000a */
[----:B------:R-:W-:-:S08]  /*1280*/  DMUL R8, R8, UR10 ;  /* 0x0000000a08087c28 */ /* 0x000fd00008000000 */
[----:B------:R-:W-:-:S11]  /*1290*/  DFMA R12, R8, UR10, R10 ;  /* 0x0000000a080c7c2b */ /* 0x000fd6000800000a */
.L_x_4:
[----:B------:R-:W-:Y:S05]  /*12a0*/  BRA.U !UP1, `(.L_x_0) ;  /* 0x0000000109587547 */ /* 0x000fea000b800000 */
[----:B------:R-:W2:Y:S01]  /*12b0*/  LDC.64 R8, c[0x0][0x380] ;  /* 0x0000e000ff087b82 */ /* 0x000ea20000000a00 */
[----:B------:R-:W-:Y:S01]  /*12c0*/  UIADD3 UR4, UPT, UPT, -UR4, URZ, URZ ;  /* 0x000000ff04047290 */ /* 0x000fe2000fffe1ff */
[----:B--2---:R-:W-:-:S04]  /*12d0*/  IMAD.WIDE.U32 R8, R3, 0x8, R8 ;  /* 0x0000000803087825 */ /* 0x004fc800078e0008 */
[----:B------:R-:W-:Y:S01]  /*12e0*/  IMAD.MOV.U32 R15, RZ, RZ, R9 ;  /* 0x000000ffff0f7224 */ /* 0x000fe200078e0009 */
[----:B------:R-:W-:-:S07]  /*12f0*/  MOV R2, R8 ;  /* 0x0000000800027202 */ /* 0x000fce0000000f00 */
.L_x_5:
[----:B------:R-:W-:Y:S01]  /*1300*/  MOV R10, R2 ;  /* 0x00000002000a7202 */ /* 0x000fe20000000f00 */
[----:B------:R-:W-:-:S06]  /*1310*/  IMAD.MOV.U32 R11, RZ, RZ, R15 ;  /* 0x000000ffff0b7224 */ /* 0x000fcc00078e000f */
[----:B0-----:R-:W2:Y:S01]  /*1320*/  LDG.E.64 R10, desc[UR6][R10.64] ;  /* 0x000000060a0a7981 */ /* 0x001ea2000c1e1b00 */
[----:B------:R0:W3:Y:S01]  /*1330*/  I2F.F64.U32 R8, R3 ;  /* 0x0000000300087312 */ /* 0x0000e20000201800 */
[----:B------:R-:W-:Y:S01]  /*1340*/  UIADD3 UR4, UPT, UPT, UR4, 0x1, URZ ;  /* 0x0000000104047890 */ /* 0x000fe2000fffe0ff */
[----:B------:R-:W-:Y:S01]  /*1350*/  IADD3 R2, P0, PT, R2, 0x8, RZ ;  /* 0x0000000802027810 */ /* 0x000fe20007f1e0ff */
[----:B------:R-:W-:Y:S01]  /*1360*/  UMOV UR10, 0x47ae147b ;  /* 0x47ae147b000a7882 */ /* 0x000fe20000000000 */
[----:B------:R-:W-:Y:S01]  /*1370*/  UMOV UR11, 0x3f847ae1 ;  /* 0x3f847ae1000b7882 */ /* 0x000fe20000000000 */
[----:B------:R-:W-:Y:S02]  /*1380*/  UISETP.NE.AND UP0, UPT, UR4, URZ, UPT ;  /* 0x000000ff0400728c */ /* 0x000fe4000bf05270 */
[----:B------:R-:W-:Y:S01]  /*1390*/  IMAD.X R15, RZ, RZ, R15, P0 ;  /* 0x000000ffff0f7224 */ /* 0x000fe200000e060f */
[----:B0-----:R-:W-:Y:S01]  /*13a0*/  IADD3 R3, PT, PT, R3, 0x1, RZ ;  /* 0x0000000103037810 */ /* 0x001fe20007ffe0ff */
[----:B---3--:R-:W-:-:S08]  /*13b0*/  DMUL R8, R6, R8 ;  /* 0x0000000806087228 */ /* 0x008fd00000000000 */
[----:B--2---:R-:W-:-:S08]  /*13c0*/  DMUL R8, R8, R10 ;  /* 0x0000000a08087228 */ /* 0x004fd00000000000 */
[----:B-1----:R-:W-:-:S08]  /*13d0*/  DMUL R8, R4, R8 ;  /* 0x0000000804087228 */ /* 0x002fd00000000000 */
[----:B------:R-:W-:-:S08]  /*13e0*/  DMUL R8, R8, UR10 ;  /* 0x0000000a08087c28 */ /* 0x000fd00008000000 */
[----:B------:R-:W-:Y:S01]  /*13f0*/  DFMA R12, R8, UR10, R12 ;  /* 0x0000000a080c7c2b */ /* 0x000fe2000800000c */
[----:B------:R-:W-:Y:S10]  /*1400*/  BRA.U UP0, `(.L_x_5) ;  /* 0xfffffffd00bc7547 */ /* 0x000ff4000b83ffff */
.L_x_0:
[----:B------:R-:W2:Y:S02]  /*1410*/  LDC.64 R2, c[0x0][0x388] ;  /* 0x0000e200ff027b82 */ /* 0x000ea40000000a00 */
[----:B--2---:R-:W-:-:S05]  /*1420*/  IMAD.WIDE R2, R0, 0x8, R2 ;  /* 0x0000000800027825 */ /* 0x004fca00078e0202 */
[----:B0-----:R-:W-:Y:S01]  /*1430*/  STG.E.64 desc[UR6][R2.64], R12 ;  /* 0x0000000c02007986 */ /* 0x001fe2000c101b06 */
[----:B------:R-:W-:Y:S05]  /*1440*/  EXIT ;  /* 0x000000000000794d */ /* 0x000fea0003800000 */
.L_x_6:
[----:B------:R-:W-:-:S00]  /*1450*/  BRA `(.L_x_6) ;  /* 0xfffffffc00fc7947 */ /* 0x000fc0000383ffff */
[----:B------:R-:W-:-:S00]  /*1460*/  NOP ;  /* 0x0000000000007918 */ /* 0x000fc00000000000 */
        /* <DEDUP_REMOVED lines=9> */
.L_x_7:


//--------------------- .nv.shared.reserved.0     --------------------------
	.section	.nv.shared.reserved.0,"aw",@nobits
	.weak		__nv_reservedSMEM_offset_0_alias
	.size		__nv_reservedSMEM_offset_0_alias, 0, 64
	.other		__nv_reservedSMEM_offset_0_alias,@"STO_CUDA_RESERVED_SHARED STV_DEFAULT"
__nv_reservedSMEM_offset_0_alias:
	.zero		0
	.zero		64


//--------------------- .nv.constant0._Z6KernelPdS_ii --------------------------
	.section	.nv.constant0._Z6KernelPdS_ii,"a",@progbits
	.sectionflags	@""
	.align	4
.nv.constant0._Z6KernelPdS_ii:
	.zero		920


//--------------------- SYMBOLS --------------------------

	.type		.nv.reservedSmem.offset0,@object
	.size		.nv.reservedSmem.offset0,0x4
